//
// Generated by NVIDIA NVVM Compiler
//
// Compiler Build ID: CL-36424714
// Cuda compilation tools, release 13.0, V13.0.88
// Based on NVVM 20.0.0
//

.version 9.0
.target sm_100
.address_size 64

	// .globl	_Z14copy_array_d2dPPdS0_ii

.visible .entry _Z14copy_array_d2dPPdS0_ii(
	.param .u64 .ptr .align 1 _Z14copy_array_d2dPPdS0_ii_param_0,
	.param .u64 .ptr .align 1 _Z14copy_array_d2dPPdS0_ii_param_1,
	.param .u32 _Z14copy_array_d2dPPdS0_ii_param_2,
	.param .u32 _Z14copy_array_d2dPPdS0_ii_param_3
)
{
	.reg .pred 	%p<4>;
	.reg .b32 	%r<13>;
	.reg .b64 	%rd<15>;
	.reg .b64 	%fd<2>;

	ld.param.u64 	%rd1, [_Z14copy_array_d2dPPdS0_ii_param_0];
	ld.param.u64 	%rd2, [_Z14copy_array_d2dPPdS0_ii_param_1];
	ld.param.u32 	%r3, [_Z14copy_array_d2dPPdS0_ii_param_2];
	ld.param.u32 	%r4, [_Z14copy_array_d2dPPdS0_ii_param_3];
	mov.u32 	%r6, %ctaid.x;
	mov.u32 	%r7, %ntid.x;
	mov.u32 	%r8, %tid.x;
	mad.lo.s32 	%r1, %r6, %r7, %r8;
	mov.u32 	%r9, %ctaid.y;
	mov.u32 	%r10, %ntid.y;
	mov.u32 	%r11, %tid.y;
	mad.lo.s32 	%r12, %r9, %r10, %r11;
	setp.ge.s32 	%p1, %r1, %r3;
	setp.ge.s32 	%p2, %r12, %r4;
	or.pred  	%p3, %p1, %p2;
	@%p3 bra 	$L__BB0_2;
	cvta.to.global.u64 	%rd3, %rd1;
	cvta.to.global.u64 	%rd4, %rd2;
	mul.wide.s32 	%rd5, %r1, 8;
	add.s64 	%rd6, %rd3, %rd5;
	ld.global.u64 	%rd7, [%rd6];
	cvta.to.global.u64 	%rd8, %rd7;
	mul.wide.u32 	%rd9, %r12, 8;
	add.s64 	%rd10, %rd8, %rd9;
	ld.global.f64 	%fd1, [%rd10];
	add.s64 	%rd11, %rd4, %rd5;
	ld.global.u64 	%rd12, [%rd11];
	cvta.to.global.u64 	%rd13, %rd12;
	add.s64 	%rd14, %rd13, %rd9;
	st.global.f64 	[%rd14], %fd1;
$L__BB0_2:
	ret;

}


// ===== COMPILED SASS (sm_100) =====

	.target	sm_100

	.elftype	@"ET_EXEC"


//--------------------- .note.nv.tkinfo           --------------------------
	.section	.note.nv.tkinfo,"",@"SHT_NOTE"
	.sectionflags	@"SHF_NOTE_NV_TKINFO"
	.tkinfo
        /*0018*/ 	.word	0x00000002
        /*0030*/ 	.string	""
        /*0030*/ 	.string	"ptxas"
        /*0030*/ 	.string	"Cuda compilation tools, release 13.0, V13.0.88"
        /*0030*/ 	.string	"Build cuda_13.0.r13.0/compiler.36424714_0"
        /*0030*/ 	.string	"-arch sm_100 -m 64 "



//--------------------- .note.nv.cuinfo           --------------------------
	.section	.note.nv.cuinfo,"",@"SHT_NOTE"
	.sectionflags	@"SHF_NOTE_NV_CUINFO"
        /*0018*/ 	.short	0x0002
        /*001a*/ 	.short	0x0064
        /*001c*/ 	.short	0x0082
	.zero		2


//--------------------- .nv.info                  --------------------------
	.section	.nv.info,"",@"SHT_CUDA_INFO"
	.align	4


	//----- nvinfo : EIATTR_REGCOUNT
	.align		4
        /*0000*/ 	.byte	0x04, 0x2f
        /*0002*/ 	.short	(.L_1 - .L_0)
	.align		4
.L_0:
        /*0004*/ 	.word	index@(_Z14copy_array_d2dPPdS0_ii)
        /*0008*/ 	.word	0x0000000c


	//----- nvinfo : EIATTR_FRAME_SIZE
	.align		4
.L_1:
        /*000c*/ 	.byte	0x04, 0x11
        /*000e*/ 	.short	(.L_3 - .L_2)
	.align		4
.L_2:
        /*0010*/ 	.word	index@(_Z14copy_array_d2dPPdS0_ii)
        /*0014*/ 	.word	0x00000000


	//----- nvinfo : EIATTR_MIN_STACK_SIZE
	.align		4
.L_3:
        /*0018*/ 	.byte	0x04, 0x12
        /*001a*/ 	.short	(.L_5 - .L_4)
	.align		4
.L_4:
        /*001c*/ 	.word	index@(_Z14copy_array_d2dPPdS0_ii)
        /*0020*/ 	.word	0x00000000
.L_5:


//--------------------- .nv.compat                --------------------------
	.section	.nv.compat,"",@"SHT_CUDA_COMPAT_INFO"
	.align	4
        /*0000*/ 	.byte	0x02, 0x09, 0x00, 0x00, 0x02, 0x02, 0x01, 0x00, 0x02, 0x05, 0x05, 0x00, 0x03, 0x07, 0x01, 0x01
        /*0010*/ 	.byte	0x02, 0x03, 0x00, 0x00, 0x02, 0x06, 0x01, 0x00, 0x04, 0x0b, 0x08, 0x00, 0x09, 0x00, 0x00, 0x00
        /*0020*/ 	.byte	0x00, 0x00, 0x00, 0x00


//--------------------- .nv.info._Z14copy_array_d2dPPdS0_ii --------------------------
	.section	.nv.info._Z14copy_array_d2dPPdS0_ii,"",@"SHT_CUDA_INFO"
	.sectionflags	@""
	.align	4


	//----- nvinfo : EIATTR_CUDA_API_VERSION
	.align		4
        /*0000*/ 	.byte	0x04, 0x37
        /*0002*/ 	.short	(.L_7 - .L_6)
.L_6:
        /*0004*/ 	.word	0x00000082


	//----- nvinfo : EIATTR_KPARAM_INFO
	.align		4
.L_7:
        /*0008*/ 	.byte	0x04, 0x17
        /*000a*/ 	.short	(.L_9 - .L_8)
.L_8:
        /*000c*/ 	.word	0x00000000
        /*0010*/ 	.short	0x0003
        /*0012*/ 	.short	0x0014
        /*0014*/ 	.byte	0x00, 0xf0, 0x11, 0x00


	//----- nvinfo : EIATTR_KPARAM_INFO
	.align		4
.L_9:
        /*0018*/ 	.byte	0x04, 0x17
        /*001a*/ 	.short	(.L_11 - .L_10)
.L_10:
        /*001c*/ 	.word	0x00000000
        /*0020*/ 	.short	0x0002
        /*0022*/ 	.short	0x0010
        /*0024*/ 	.byte	0x00, 0xf0, 0x11, 0x00


	//----- nvinfo : EIATTR_KPARAM_INFO
	.align		4
.L_11:
        /*0028*/ 	.byte	0x04, 0x17
        /*002a*/ 	.short	(.L_13 - .L_12)
.L_12:
        /*002c*/ 	.word	0x00000000
        /*0030*/ 	.short	0x0001
        /*0032*/ 	.short	0x0008
        /*0034*/ 	.byte	0x00, 0xf5, 0x21, 0x00


	//----- nvinfo : EIATTR_KPARAM_INFO
	.align		4
.L_13:
        /*0038*/ 	.byte	0x04, 0x17
        /*003a*/ 	.short	(.L_15 - .L_14)
.L_14:
        /*003c*/ 	.word	0x00000000
        /*0040*/ 	.short	0x0000
        /*0042*/ 	.short	0x0000
        /*0044*/ 	.byte	0x00, 0xf5, 0x21, 0x00


	//----- nvinfo : EIATTR_SPARSE_MMA_MASK
	.align		4
.L_15:
        /*0048*/ 	.byte	0x03, 0x50
        /*004a*/ 	.short	0x0000


	//----- nvinfo : EIATTR_MAXREG_COUNT
	.align		4
        /*004c*/ 	.byte	0x03, 0x1b
        /*004e*/ 	.short	0x00ff


	//----- nvinfo : EIATTR_MERCURY_ISA_VERSION
	.align		4
        /*0050*/ 	.byte	0x03, 0x5f
        /*0052*/ 	.short	0x0101


	//----- nvinfo : EIATTR_VRC_CTA_INIT_COUNT
	.align		4
        /*0054*/ 	.byte	0x02, 0x4a
	.zero		1
	.zero		1


	//----- nvinfo : EIATTR_EXIT_INSTR_OFFSETS
	.align		4
        /*0058*/ 	.byte	0x04, 0x1c
        /*005a*/ 	.short	(.L_17 - .L_16)


	//   ....[0]....
.L_16:
        /*005c*/ 	.word	0x000000c0


	//   ....[1]....
        /*0060*/ 	.word	0x00000180


	//----- nvinfo : EIATTR_CBANK_PARAM_SIZE
	.align		4
.L_17:
        /*0064*/ 	.byte	0x03, 0x19
        /*0066*/ 	.short	0x0018


	//----- nvinfo : EIATTR_PARAM_CBANK
	.align		4
        /*0068*/ 	.byte	0x04, 0x0a
        /*006a*/ 	.short	(.L_19 - .L_18)
	.align		4
.L_18:
        /*006c*/ 	.word	index@(.nv.constant0._Z14copy_array_d2dPPdS0_ii)
        /*0070*/ 	.short	0x0380
        /*0072*/ 	.short	0x0018


	//----- nvinfo : EIATTR_SW_WAR
	.align		4
.L_19:
        /*0074*/ 	.byte	0x04, 0x36
        /*0076*/ 	.short	(.L_21 - .L_20)
.L_20:
        /*0078*/ 	.word	0x00000008
.L_21:


//--------------------- .nv.callgraph             --------------------------
	.section	.nv.callgraph,"",@"SHT_CUDA_CALLGRAPH"
	.align	4
	.sectionentsize	8
	.align		4
        /*0000*/ 	.word	0x00000000
	.align		4
        /*0004*/ 	.word	0xffffffff
	.align		4
        /*0008*/ 	.word	0x00000000
	.align		4
        /*000c*/ 	.word	0xfffffffe
	.align		4
        /*0010*/ 	.word	0x00000000
	.align		4
        /*0014*/ 	.word	0xfffffffd
	.align		4
        /*0018*/ 	.word	0x00000000
	.align		4
        /*001c*/ 	.word	0xfffffffc


//--------------------- .text._Z14copy_array_d2dPPdS0_ii --------------------------
	.section	.text._Z14copy_array_d2dPPdS0_ii,"ax",@progbits
	.align	128
        .global         _Z14copy_array_d2dPPdS0_ii
        .type           _Z14copy_array_d2dPPdS0_ii,@function
        .size           _Z14copy_array_d2dPPdS0_ii,(.L_x_1 - _Z14copy_array_d2dPPdS0_ii)
        .other          _Z14copy_array_d2dPPdS0_ii,@"STO_CUDA_ENTRY STV_DEFAULT"
_Z14copy_array_d2dPPdS0_ii:
.text._Z14copy_array_d2dPPdS0_ii:
[----:B------:R-:W-:Y:S01]  /*0000*/  LDC R1, c[0x0][0x37c] ;  /* 0x0000df00ff017b82 */ /* 0x000fe20000000800 */
[----:B------:R-:W0:Y:S07]  /*0010*/  S2R R2, SR_TID.Y ;  /* 0x0000000000027919 */ /* 0x000e2e0000002200 */
[----:B------:R-:W1:Y:S01]  /*0020*/  LDC R5, c[0x0][0x360] ;  /* 0x0000d800ff057b82 */ /* 0x000e620000000800 */
[----:B------:R-:W2:Y:S01]  /*0030*/  LDCU.64 UR6, c[0x0][0x390] ;  /* 0x00007200ff0677ac */ /* 0x000ea20008000a00 */
[----:B------:R-:W1:Y:S06]  /*0040*/  S2R R0, SR_TID.X ;  /* 0x0000000000007919 */ /* 0x000e6c0000002100 */
[----:B------:R-:W0:Y:S08]  /*0050*/  S2UR UR5, SR_CTAID.Y ;  /* 0x00000000000579c3 */ /* 0x000e300000002600 */
[----:B------:R-:W0:Y:S08]  /*0060*/  LDC R9, c[0x0][0x364] ;  /* 0x0000d900ff097b82 */ /* 0x000e300000000800 */
[----:B------:R-:W1:Y:S01]  /*0070*/  S2UR UR4, SR_CTAID.X ;  /* 0x00000000000479c3 */ /* 0x000e620000002500 */
[----:B0-----:R-:W-:-:S05]  /*0080*/  IMAD R9, R9, UR5, R2 ;  /* 0x0000000509097c24 */ /* 0x001fca000f8e0202 */
[----:B--2---:R-:W-:Y:S01]  /*0090*/  ISETP.GE.AND P0, PT, R9, UR7, PT ;  /* 0x0000000709007c0c */ /* 0x004fe2000bf06270 */
[----:B-1----:R-:W-:-:S05]  /*00a0*/  IMAD R5, R5, UR4, R0 ;  /* 0x0000000405057c24 */ /* 0x002fca000f8e0200 */
[----:B------:R-:W-:-:S13]  /*00b0*/  ISETP.GE.OR P0, PT, R5, UR6, P0 ;  /* 0x0000000605007c0c */ /* 0x000fda0008706670 */
[----:B------:R-:W-:Y:S05]  /*00c0*/  @P0 EXIT ;  /* 0x000000000000094d */ /* 0x000fea0003800000 */
[----:B------:R-:W0:Y:S01]  /*00d0*/  LDC.64 R2, c[0x0][0x380] ;  /* 0x0000e000ff027b82 */ /* 0x000e220000000a00 */
[----:B------:R-:W1:Y:S07]  /*00e0*/  LDCU.64 UR4, c[0x0][0x358] ;  /* 0x00006b00ff0477ac */ /* 0x000e6e0008000a00 */
[----:B------:R-:W2:Y:S01]  /*00f0*/  LDC.64 R6, c[0x0][0x388] ;  /* 0x0000e200ff067b82 */ /* 0x000ea20000000a00 */
[----:B0-----:R-:W-:-:S06]  /*0100*/  IMAD.WIDE R2, R5, 0x8, R2 ;  /* 0x0000000805027825 */ /* 0x001fcc00078e0202 */
[----:B-1----:R-:W3:Y:S01]  /*0110*/  LDG.E.64 R2, desc[UR4][R2.64] ;  /* 0x0000000402027981 */ /* 0x002ee2000c1e1b00 */
[----:B--2---:R-:W-:-:S06]  /*0120*/  IMAD.WIDE R6, R5, 0x8, R6 ;  /* 0x0000000805067825 */ /* 0x004fcc00078e0206 */
[----:B------:R-:W2:Y:S01]  /*0130*/  LDG.E.64 R6, desc[UR4][R6.64] ;  /* 0x0000000406067981 */ /* 0x000ea2000c1e1b00 */
[----:B---3--:R-:W-:-:S06]  /*0140*/  IMAD.WIDE.U32 R4, R9, 0x8, R2 ;  /* 0x0000000809047825 */ /* 0x008fcc00078e0002 */
[----:B------:R-:W3:Y:S01]  /*0150*/  LDG.E.64 R4, desc[UR4][R4.64] ;  /* 0x0000000404047981 */ /* 0x000ee2000c1e1b00 */
[----:B--2---:R-:W-:-:S05]  /*0160*/  IMAD.WIDE.U32 R8, R9, 0x8, R6 ;  /* 0x0000000809087825 */ /* 0x004fca00078e0006 */
[----:B---3--:R-:W-:Y:S01]  /*0170*/  STG.E.64 desc[UR4][R8.64], R4 ;  /* 0x0000000408007986 */ /* 0x008fe2000c101b04 */
[----:B------:R-:W-:Y:S05]  /*0180*/  EXIT ;  /* 0x000000000000794d */ /* 0x000fea0003800000 */
.L_x_0:
[----:B------:R-:W-:-:S00]  /*0190*/  BRA `(.L_x_0) ;  /* 0xfffffffc00fc7947 */ /* 0x000fc0000383ffff */
[----:B------:R-:W-:-:S00]  /*01a0*/  NOP ;  /* 0x0000000000007918 */ /* 0x000fc00000000000 */
        /* <DEDUP_REMOVED lines=13> */
.L_x_1:


//--------------------- .nv.shared.reserved.0     --------------------------
	.section	.nv.shared.reserved.0,"aw",@nobits
	.weak		__nv_reservedSMEM_offset_0_alias
	.size		__nv_reservedSMEM_offset_0_alias, 0, 64
	.other		__nv_reservedSMEM_offset_0_alias,@"STO_CUDA_RESERVED_SHARED STV_DEFAULT"
__nv_reservedSMEM_offset_0_alias:
	.zero		0
	.zero		64


//--------------------- .nv.constant0._Z14copy_array_d2dPPdS0_ii --------------------------
	.section	.nv.constant0._Z14copy_array_d2dPPdS0_ii,"a",@progbits
	.sectionflags	@""
	.align	4
.nv.constant0._Z14copy_array_d2dPPdS0_ii:
	.zero		920


//--------------------- SYMBOLS --------------------------

	.type		.nv.reservedSmem.offset0,@object
	.size		.nv.reservedSmem.offset0,0x4
